//
// Generated by NVIDIA NVVM Compiler
//
// Compiler Build ID: CL-36424714
// Cuda compilation tools, release 13.0, V13.0.88
// Based on NVVM 20.0.0
//

.version 9.0
.target sm_100
.address_size 64

	// .globl	_Z19multiplicar_por_dosPii

.visible .entry _Z19multiplicar_por_dosPii(
	.param .u64 .ptr .align 1 _Z19multiplicar_por_dosPii_param_0,
	.param .u32 _Z19multiplicar_por_dosPii_param_1
)
{
	.reg .pred 	%p<2>;
	.reg .b32 	%r<8>;
	.reg .b64 	%rd<5>;

	ld.param.u64 	%rd1, [_Z19multiplicar_por_dosPii_param_0];
	ld.param.u32 	%r2, [_Z19multiplicar_por_dosPii_param_1];
	mov.u32 	%r3, %tid.x;
	mov.u32 	%r4, %ctaid.x;
	mov.u32 	%r5, %ntid.x;
	mad.lo.s32 	%r1, %r4, %r5, %r3;
	setp.ge.s32 	%p1, %r1, %r2;
	@%p1 bra 	$L__BB0_2;
	cvta.to.global.u64 	%rd2, %rd1;
	mul.wide.s32 	%rd3, %r1, 4;
	add.s64 	%rd4, %rd2, %rd3;
	ld.global.u32 	%r6, [%rd4];
	shl.b32 	%r7, %r6, 1;
	st.global.u32 	[%rd4], %r7;
$L__BB0_2:
	ret;

}


// ===== COMPILED SASS (sm_100) =====

	.target	sm_100

	.elftype	@"ET_EXEC"


//--------------------- .note.nv.tkinfo           --------------------------
	.section	.note.nv.tkinfo,"",@"SHT_NOTE"
	.sectionflags	@"SHF_NOTE_NV_TKINFO"
	.tkinfo
        /*0018*/ 	.word	0x00000002
        /*0030*/ 	.string	""
        /*0030*/ 	.string	"ptxas"
        /*0030*/ 	.string	"Cuda compilation tools, release 13.0, V13.0.88"
        /*0030*/ 	.string	"Build cuda_13.0.r13.0/compiler.36424714_0"
        /*0030*/ 	.string	"-arch sm_100 -m 64 "



//--------------------- .note.nv.cuinfo           --------------------------
	.section	.note.nv.cuinfo,"",@"SHT_NOTE"
	.sectionflags	@"SHF_NOTE_NV_CUINFO"
        /*0018*/ 	.short	0x0002
        /*001a*/ 	.short	0x0064
        /*001c*/ 	.short	0x0082
	.zero		2


//--------------------- .nv.info                  --------------------------
	.section	.nv.info,"",@"SHT_CUDA_INFO"
	.align	4


	//----- nvinfo : EIATTR_REGCOUNT
	.align		4
        /*0000*/ 	.byte	0x04, 0x2f
        /*0002*/ 	.short	(.L_1 - .L_0)
	.align		4
.L_0:
        /*0004*/ 	.word	index@(_Z19multiplicar_por_dosPii)
        /*0008*/ 	.word	0x00000008


	//----- nvinfo : EIATTR_FRAME_SIZE
	.align		4
.L_1:
        /*000c*/ 	.byte	0x04, 0x11
        /*000e*/ 	.short	(.L_3 - .L_2)
	.align		4
.L_2:
        /*0010*/ 	.word	index@(_Z19multiplicar_por_dosPii)
        /*0014*/ 	.word	0x00000000


	//----- nvinfo : EIATTR_MIN_STACK_SIZE
	.align		4
.L_3:
        /*0018*/ 	.byte	0x04, 0x12
        /*001a*/ 	.short	(.L_5 - .L_4)
	.align		4
.L_4:
        /*001c*/ 	.word	index@(_Z19multiplicar_por_dosPii)
        /*0020*/ 	.word	0x00000000
.L_5:


//--------------------- .nv.compat                --------------------------
	.section	.nv.compat,"",@"SHT_CUDA_COMPAT_INFO"
	.align	4
        /*0000*/ 	.byte	0x02, 0x09, 0x00, 0x00, 0x02, 0x02, 0x01, 0x00, 0x02, 0x05, 0x05, 0x00, 0x03, 0x07, 0x01, 0x01
        /*0010*/ 	.byte	0x02, 0x03, 0x00, 0x00, 0x02, 0x06, 0x01, 0x00, 0x04, 0x0b, 0x08, 0x00, 0x09, 0x00, 0x00, 0x00
        /*0020*/ 	.byte	0x00, 0x00, 0x00, 0x00


//--------------------- .nv.info._Z19multiplicar_por_dosPii --------------------------
	.section	.nv.info._Z19multiplicar_por_dosPii,"",@"SHT_CUDA_INFO"
	.sectionflags	@""
	.align	4


	//----- nvinfo : EIATTR_CUDA_API_VERSION
	.align		4
        /*0000*/ 	.byte	0x04, 0x37
        /*0002*/ 	.short	(.L_7 - .L_6)
.L_6:
        /*0004*/ 	.word	0x00000082


	//----- nvinfo : EIATTR_KPARAM_INFO
	.align		4
.L_7:
        /*0008*/ 	.byte	0x04, 0x17
        /*000a*/ 	.short	(.L_9 - .L_8)
.L_8:
        /*000c*/ 	.word	0x00000000
        /*0010*/ 	.short	0x0001
        /*0012*/ 	.short	0x0008
        /*0014*/ 	.byte	0x00, 0xf0, 0x11, 0x00


	//----- nvinfo : EIATTR_KPARAM_INFO
	.align		4
.L_9:
        /*0018*/ 	.byte	0x04, 0x17
        /*001a*/ 	.short	(.L_11 - .L_10)
.L_10:
        /*001c*/ 	.word	0x00000000
        /*0020*/ 	.short	0x0000
        /*0022*/ 	.short	0x0000
        /*0024*/ 	.byte	0x00, 0xf5, 0x21, 0x00


	//----- nvinfo : EIATTR_SPARSE_MMA_MASK
	.align		4
.L_11:
        /*0028*/ 	.byte	0x03, 0x50
        /*002a*/ 	.short	0x0000


	//----- nvinfo : EIATTR_MAXREG_COUNT
	.align		4
        /*002c*/ 	.byte	0x03, 0x1b
        /*002e*/ 	.short	0x00ff


	//----- nvinfo : EIATTR_MERCURY_ISA_VERSION
	.align		4
        /*0030*/ 	.byte	0x03, 0x5f
        /*0032*/ 	.short	0x0101


	//----- nvinfo : EIATTR_VRC_CTA_INIT_COUNT
	.align		4
        /*0034*/ 	.byte	0x02, 0x4a
	.zero		1
	.zero		1


	//----- nvinfo : EIATTR_EXIT_INSTR_OFFSETS
	.align		4
        /*0038*/ 	.byte	0x04, 0x1c
        /*003a*/ 	.short	(.L_13 - .L_12)


	//   ....[0]....
.L_12:
        /*003c*/ 	.word	0x00000070


	//   ....[1]....
        /*0040*/ 	.word	0x000000e0


	//----- nvinfo : EIATTR_CBANK_PARAM_SIZE
	.align		4
.L_13:
        /*0044*/ 	.byte	0x03, 0x19
        /*0046*/ 	.short	0x000c


	//----- nvinfo : EIATTR_PARAM_CBANK
	.align		4
        /*0048*/ 	.byte	0x04, 0x0a
        /*004a*/ 	.short	(.L_15 - .L_14)
	.align		4
.L_14:
        /*004c*/ 	.word	index@(.nv.constant0._Z19multiplicar_por_dosPii)
        /*0050*/ 	.short	0x0380
        /*0052*/ 	.short	0x000c


	//----- nvinfo : EIATTR_SW_WAR
	.align		4
.L_15:
        /*0054*/ 	.byte	0x04, 0x36
        /*0056*/ 	.short	(.L_17 - .L_16)
.L_16:
        /*0058*/ 	.word	0x00000008
.L_17:


//--------------------- .nv.callgraph             --------------------------
	.section	.nv.callgraph,"",@"SHT_CUDA_CALLGRAPH"
	.align	4
	.sectionentsize	8
	.align		4
        /*0000*/ 	.word	0x00000000
	.align		4
        /*0004*/ 	.word	0xffffffff
	.align		4
        /*0008*/ 	.word	0x00000000
	.align		4
        /*000c*/ 	.word	0xfffffffe
	.align		4
        /*0010*/ 	.word	0x00000000
	.align		4
        /*0014*/ 	.word	0xfffffffd
	.align		4
        /*0018*/ 	.word	0x00000000
	.align		4
        /*001c*/ 	.word	0xfffffffc


//--------------------- .text._Z19multiplicar_por_dosPii --------------------------
	.section	.text._Z19multiplicar_por_dosPii,"ax",@progbits
	.align	128
        .global         _Z19multiplicar_por_dosPii
        .type           _Z19multiplicar_por_dosPii,@function
        .size           _Z19multiplicar_por_dosPii,(.L_x_1 - _Z19multiplicar_por_dosPii)
        .other          _Z19multiplicar_por_dosPii,@"STO_CUDA_ENTRY STV_DEFAULT"
_Z19multiplicar_por_dosPii:
.text._Z19multiplicar_por_dosPii:
[----:B------:R-:W-:Y:S01]  /*0000*/  LDC R1, c[0x0][0x37c] ;  /* 0x0000df00ff017b82 */ /* 0x000fe20000000800 */
[----:B------:R-:W0:Y:S07]  /*0010*/  S2R R5, SR_TID.X ;  /* 0x0000000000057919 */ /* 0x000e2e0000002100 */
[----:B------:R-:W0:Y:S01]  /*0020*/  S2UR UR4, SR_CTAID.X ;  /* 0x00000000000479c3 */ /* 0x000e220000002500 */
[----:B------:R-:W1:Y:S07]  /*0030*/  LDCU UR5, c[0x0][0x388] ;  /* 0x00007100ff0577ac */ /* 0x000e6e0008000800 */
[----:B------:R-:W0:Y:S02]  /*0040*/  LDC R0, c[0x0][0x360] ;  /* 0x0000d800ff007b82 */ /* 0x000e240000000800 */
[----:B0-----:R-:W-:-:S05]  /*0050*/  IMAD R5, R0, UR4, R5 ;  /* 0x0000000400057c24 */ /* 0x001fca000f8e0205 */
[----:B-1----:R-:W-:-:S13]  /*0060*/  ISETP.GE.AND P0, PT, R5, UR5, PT ;  /* 0x0000000505007c0c */ /* 0x002fda000bf06270 */
[----:B------:R-:W-:Y:S05]  /*0070*/  @P0 EXIT ;  /* 0x000000000000094d */ /* 0x000fea0003800000 */
[----:B------:R-:W0:Y:S01]  /*0080*/  LDC.64 R2, c[0x0][0x380] ;  /* 0x0000e000ff027b82 */ /* 0x000e220000000a00 */
[----:B------:R-:W1:Y:S01]  /*0090*/  LDCU.64 UR4, c[0x0][0x358] ;  /* 0x00006b00ff0477ac */ /* 0x000e620008000a00 */
[----:B0-----:R-:W-:-:S05]  /*00a0*/  IMAD.WIDE R2, R5, 0x4, R2 ;  /* 0x0000000405027825 */ /* 0x001fca00078e0202 */
[----:B-1----:R-:W2:Y:S02]  /*00b0*/  LDG.E R0, desc[UR4][R2.64] ;  /* 0x0000000402007981 */ /* 0x002ea4000c1e1900 */
[----:B--2---:R-:W-:-:S05]  /*00c0*/  SHF.L.U32 R5, R0, 0x1, RZ ;  /* 0x0000000100057819 */ /* 0x004fca00000006ff */
[----:B------:R-:W-:Y:S01]  /*00d0*/  STG.E desc[UR4][R2.64], R5 ;  /* 0x0000000502007986 */ /* 0x000fe2000c101904 */
[----:B------:R-:W-:Y:S05]  /*00e0*/  EXIT ;  /* 0x000000000000794d */ /* 0x000fea0003800000 */
.L_x_0:
[----:B------:R-:W-:-:S00]  /*00f0*/  BRA `(.L_x_0) ;  /* 0xfffffffc00fc7947 */ /* 0x000fc0000383ffff */
[----:B------:R-:W-:-:S00]  /*0100*/  NOP ;  /* 0x0000000000007918 */ /* 0x000fc00000000000 */
[----:B------:R-:W-:-:S00]  /*0110*/  NOP ;  /* 0x0000000000007918 */ /* 0x000fc00000000000 */
[----:B------:R-:W-:-:S00]  /*0120*/  NOP ;  /* 0x0000000000007918 */ /* 0x000fc00000000000 */
[----:B------:R-:W-:-:S00]  /*0130*/  NOP ;  /* 0x0000000000007918 */ /* 0x000fc00000000000 */
[----:B------:R-:W-:-:S00]  /*0140*/  NOP ;  /* 0x0000000000007918 */ /* 0x000fc00000000000 */
[----:B------:R-:W-:-:S00]  /*0150*/  NOP ;  /* 0x0000000000007918 */ /* 0x000fc00000000000 */
[----:B------:R-:W-:-:S00]  /*0160*/  NOP ;  /* 0x0000000000007918 */ /* 0x000fc00000000000 */
[----:B------:R-:W-:-:S00]  /*0170*/  NOP ;  /* 0x0000000000007918 */ /* 0x000fc00000000000 */
.L_x_1:


//--------------------- .nv.shared.reserved.0     --------------------------
	.section	.nv.shared.reserved.0,"aw",@nobits
	.weak		__nv_reservedSMEM_offset_0_alias
	.size		__nv_reservedSMEM_offset_0_alias, 0, 64
	.other		__nv_reservedSMEM_offset_0_alias,@"STO_CUDA_RESERVED_SHARED STV_DEFAULT"
__nv_reservedSMEM_offset_0_alias:
	.zero		0
	.zero		64


//--------------------- .nv.constant0._Z19multiplicar_por_dosPii --------------------------
	.section	.nv.constant0._Z19multiplicar_por_dosPii,"a",@progbits
	.sectionflags	@""
	.align	4
.nv.constant0._Z19multiplicar_por_dosPii:
	.zero		908


//--------------------- SYMBOLS --------------------------

	.type		.nv.reservedSmem.offset0,@object
	.size		.nv.reservedSmem.offset0,0x4
